	.headerflags	@"EF_CUDA_TEXMODE_UNIFIED EF_CUDA_64BIT_ADDRESS EF_CUDA_ACCELERATORS EF_CUDA_SM90 EF_CUDA_VIRTUAL_SM(EF_CUDA_SM90)"
	.elftype	@"ET_EXEC"


//--------------------- .nv.info                  --------------------------
	.section	.nv.info,"",@"SHT_CUDA_INFO"
	.align	4


	//----- nvinfo : EIATTR_REGCOUNT
	.align		4
        /*0000*/ 	.byte	0x04, 0x2f
        /*0002*/ 	.short	(.L_1 - .L_0)
	.align		4
.L_0:
        /*0004*/ 	.word	index@(triton_poi_fused__unsafe_index_add_mul_sub_88)
        /*0008*/ 	.word	0x0000000e


	//----- nvinfo : EIATTR_MIN_STACK_SIZE
	.align		4
.L_1:
        /*000c*/ 	.byte	0x04, 0x12
        /*000e*/ 	.short	(.L_3 - .L_2)
	.align		4
.L_2:
        /*0010*/ 	.word	index@(triton_poi_fused__unsafe_index_add_mul_sub_88)
        /*0014*/ 	.word	0x00000000


	//----- nvinfo : EIATTR_FRAME_SIZE
	.align		4
.L_3:
        /*0018*/ 	.byte	0x04, 0x11
        /*001a*/ 	.short	(.L_5 - .L_4)
	.align		4
.L_4:
        /*001c*/ 	.word	index@(triton_poi_fused__unsafe_index_add_mul_sub_88)
        /*0020*/ 	.word	0x00000000


	//----- nvinfo : EIATTR_MIN_STACK_SIZE
	.align		4
.L_5:
        /*0024*/ 	.byte	0x04, 0x12
        /*0026*/ 	.short	(.L_7 - .L_6)
	.align		4
.L_6:
        /*0028*/ 	.word	index@(triton_poi_fused__unsafe_index_add_mul_sub_88)
        /*002c*/ 	.word	0x00000000
.L_7:


//--------------------- .nv.info.triton_poi_fused__unsafe_index_add_mul_sub_88 --------------------------
	.section	.nv.info.triton_poi_fused__unsafe_index_add_mul_sub_88,"",@"SHT_CUDA_INFO"
	.sectionflags	@""
	.align	4


	//----- nvinfo : EIATTR_CUDA_API_VERSION
	.align		4
        /*0000*/ 	.byte	0x04, 0x37
        /*0002*/ 	.short	(.L_9 - .L_8)
.L_8:
        /*0004*/ 	.word	0x0000007c


	//----- nvinfo : EIATTR_KPARAM_INFO
	.align		4
.L_9:
        /*0008*/ 	.byte	0x04, 0x17
        /*000a*/ 	.short	(.L_11 - .L_10)
.L_10:
        /*000c*/ 	.word	0x00000000
        /*0010*/ 	.short	0x0006
        /*0012*/ 	.short	0x0030
        /*0014*/ 	.byte	0x00, 0xf0, 0x11, 0x00


	//----- nvinfo : EIATTR_KPARAM_INFO
	.align		4
.L_11:
        /*0018*/ 	.byte	0x04, 0x17
        /*001a*/ 	.short	(.L_13 - .L_12)
.L_12:
        /*001c*/ 	.word	0x00000000
        /*0020*/ 	.short	0x0005
        /*0022*/ 	.short	0x0028
        /*0024*/ 	.byte	0x00, 0xf4, 0x21, 0x00


	//----- nvinfo : EIATTR_KPARAM_INFO
	.align		4
.L_13:
        /*0028*/ 	.byte	0x04, 0x17
        /*002a*/ 	.short	(.L_15 - .L_14)
.L_14:
        /*002c*/ 	.word	0x00000000
        /*0030*/ 	.short	0x0004
        /*0032*/ 	.short	0x0020
        /*0034*/ 	.byte	0x00, 0xf4, 0x21, 0x00


	//----- nvinfo : EIATTR_KPARAM_INFO
	.align		4
.L_15:
        /*0038*/ 	.byte	0x04, 0x17
        /*003a*/ 	.short	(.L_17 - .L_16)
.L_16:
        /*003c*/ 	.word	0x00000000
        /*0040*/ 	.short	0x0003
        /*0042*/ 	.short	0x0018
        /*0044*/ 	.byte	0x00, 0xf4, 0x21, 0x00


	//----- nvinfo : EIATTR_KPARAM_INFO
	.align		4
.L_17:
        /*0048*/ 	.byte	0x04, 0x17
        /*004a*/ 	.short	(.L_19 - .L_18)
.L_18:
        /*004c*/ 	.word	0x00000000
        /*0050*/ 	.short	0x0002
        /*0052*/ 	.short	0x0010
        /*0054*/ 	.byte	0x00, 0xf4, 0x21, 0x00


	//----- nvinfo : EIATTR_KPARAM_INFO
	.align		4
.L_19:
        /*0058*/ 	.byte	0x04, 0x17
        /*005a*/ 	.short	(.L_21 - .L_20)
.L_20:
        /*005c*/ 	.word	0x00000000
        /*0060*/ 	.short	0x0001
        /*0062*/ 	.short	0x0008
        /*0064*/ 	.byte	0x00, 0xf4, 0x21, 0x00


	//----- nvinfo : EIATTR_KPARAM_INFO
	.align		4
.L_21:
        /*0068*/ 	.byte	0x04, 0x17
        /*006a*/ 	.short	(.L_23 - .L_22)
.L_22:
        /*006c*/ 	.word	0x00000000
        /*0070*/ 	.short	0x0000
        /*0072*/ 	.short	0x0000
        /*0074*/ 	.byte	0x00, 0xf4, 0x21, 0x00


	//----- nvinfo : EIATTR_SPARSE_MMA_MASK
	.align		4
.L_23:
        /*0078*/ 	.byte	0x03, 0x50
        /*007a*/ 	.short	0x0000


	//----- nvinfo : EIATTR_MAXREG_COUNT
	.align		4
        /*007c*/ 	.byte	0x03, 0x1b
        /*007e*/ 	.short	0x00ff


	//----- nvinfo : EIATTR_EXIT_INSTR_OFFSETS
	.align		4
        /*0080*/ 	.byte	0x04, 0x1c
        /*0082*/ 	.short	(.L_25 - .L_24)


	//   ....[0]....
.L_24:
        /*0084*/ 	.word	0x00000160


	//----- nvinfo : EIATTR_REQNTID
	.align		4
.L_25:
        /*0088*/ 	.byte	0x04, 0x10
        /*008a*/ 	.short	(.L_27 - .L_26)
.L_26:
        /*008c*/ 	.word	0x00000080
        /*0090*/ 	.word	0x00000001
        /*0094*/ 	.word	0x00000001


	//----- nvinfo : EIATTR_CBANK_PARAM_SIZE
	.align		4
.L_27:
        /*0098*/ 	.byte	0x03, 0x19
        /*009a*/ 	.short	0x0034


	//----- nvinfo : EIATTR_PARAM_CBANK
	.align		4
        /*009c*/ 	.byte	0x04, 0x0a
        /*009e*/ 	.short	(.L_29 - .L_28)
	.align		4
.L_28:
        /*00a0*/ 	.word	index@(.nv.constant0.triton_poi_fused__unsafe_index_add_mul_sub_88)
        /*00a4*/ 	.short	0x0210
        /*00a6*/ 	.short	0x0034


	//----- nvinfo : EIATTR_SW_WAR
	.align		4
.L_29:
        /*00a8*/ 	.byte	0x04, 0x36
        /*00aa*/ 	.short	(.L_31 - .L_30)
.L_30:
        /*00ac*/ 	.word	0x00000008
.L_31:


//--------------------- .nv.callgraph             --------------------------
	.section	.nv.callgraph,"",@"SHT_CUDA_CALLGRAPH"
	.align	4
	.sectionentsize	8
	.align		4
        /*0000*/ 	.word	0x00000000
	.align		4
        /*0004*/ 	.word	0xffffffff
	.align		4
        /*0008*/ 	.word	0x00000000
	.align		4
        /*000c*/ 	.word	0xfffffffe
	.align		4
        /*0010*/ 	.word	0x00000000
	.align		4
        /*0014*/ 	.word	0xfffffffd
	.align		4
        /*0018*/ 	.word	0x00000000
	.align		4
        /*001c*/ 	.word	0xfffffffc


//--------------------- .text.triton_poi_fused__unsafe_index_add_mul_sub_88 --------------------------
	.section	.text.triton_poi_fused__unsafe_index_add_mul_sub_88,"ax",@progbits
	.align	128
        .global         triton_poi_fused__unsafe_index_add_mul_sub_88
        .type           triton_poi_fused__unsafe_index_add_mul_sub_88,@function
        .size           triton_poi_fused__unsafe_index_add_mul_sub_88,(.L_x_1 - triton_poi_fused__unsafe_index_add_mul_sub_88)
        .other          triton_poi_fused__unsafe_index_add_mul_sub_88,@"STO_CUDA_ENTRY STV_DEFAULT"
triton_poi_fused__unsafe_index_add_mul_sub_88:
.text.triton_poi_fused__unsafe_index_add_mul_sub_88:
[----:B------:R-:W-:Y:S01]  /*0000*/  LDC R1, c[0x0][0x28] ;  /* 0x00000a00ff017b82 */ /* 0x000fe20000000800 */
[----:B------:R-:W1:Y:S07]  /*0010*/  S2R R0, SR_TID.X ;  /* 0x0000000000007919 */ /* 0x000e6e0000002100 */
[----:B------:R-:W2:Y:S01]  /*0020*/  LDC.64 R2, c[0x0][0x220] ;  /* 0x00008800ff027b82 */ /* 0x000ea20000000a00 */
[----:B------:R-:W-:Y:S01]  /*0030*/  ULDC.64 UR4, c[0x0][0x208] ;  /* 0x0000820000047ab9 */ /* 0x000fe20000000a00 */
[----:B------:R-:W3:Y:S06]  /*0040*/  S2R R9, SR_CTAID.X ;  /* 0x0000000000097919 */ /* 0x000eec0000002500 */
[----:B------:R-:W4:Y:S01]  /*0050*/  LDC.64 R4, c[0x0][0x230] ;  /* 0x00008c00ff047b82 */ /* 0x000f220000000a00 */
[----:B-1----:R-:W-:Y:S01]  /*0060*/  SHF.L.U32 R0, R0, 0x1, RZ ;  /* 0x0000000100007819 */ /* 0x002fe200000006ff */
[----:B----4-:R-:W4:Y:S03]  /*0070*/  LDG.E.EL.64 R4, desc[UR4][R4.64] ;  /* 0x0000000404047981 */ /* 0x010f26000c2e1b00 */
[----:B------:R-:W-:-:S02]  /*0080*/  LOP3.LUT R0, R0, 0xfe, RZ, 0xc0, !PT ;  /* 0x000000fe00007812 */ /* 0x000fc400078ec0ff */
[----:B---3--:R-:W-:Y:S02]  /*0090*/  SHF.R.S32.HI R6, RZ, 0x17, R9 ;  /* 0x00000017ff067819 */ /* 0x008fe40000011409 */
[----:B------:R-:W-:Y:S02]  /*00a0*/  LEA R9, R9, R0, 0x8 ;  /* 0x0000000009097211 */ /* 0x000fe400078e40ff */
[----:B------:R-:W-:-:S04]  /*00b0*/  SGXT R0, R6, 0x1 ;  /* 0x000000010600781a */ /* 0x000fc80000000200 */
[----:B------:R-:W-:-:S04]  /*00c0*/  LEA.HI R0, R0, R9, RZ, 0x2 ;  /* 0x0000000900007211 */ /* 0x000fc800078f10ff */
[----:B------:R-:W-:-:S05]  /*00d0*/  SHF.R.S32.HI R7, RZ, 0x2, R0 ;  /* 0x00000002ff077819 */ /* 0x000fca0000011400 */
[----:B--2---:R-:W-:Y:S02]  /*00e0*/  IMAD.WIDE R2, R7, 0x4, R2 ;  /* 0x0000000407027825 */ /* 0x004fe400078e0202 */
[----:B------:R-:W1:Y:S04]  /*00f0*/  LDC.64 R6, c[0x0][0x238] ;  /* 0x00008e00ff067b82 */ /* 0x000e680000000a00 */
[----:B------:R-:W2:Y:S01]  /*0100*/  LDG.E.EL R2, desc[UR4][R2.64] ;  /* 0x0000000402027981 */ /* 0x000ea2000c2e1900 */
[----:B-1----:R-:W-:-:S04]  /*0110*/  IMAD.WIDE R6, R9, 0x4, R6 ;  /* 0x0000000409067825 */ /* 0x002fc800078e0206 */
[----:B--2---:R-:W-:-:S04]  /*0120*/  FADD R11, R2, -R2 ;  /* 0x80000002020b7221 */ /* 0x004fc80000000000 */
[-CC-:B----4-:R-:W-:Y:S01]  /*0130*/  FFMA R10, R4, R11.reuse, R2.reuse ;  /* 0x0000000b040a7223 */ /* 0x190fe20000000002 */
[----:B------:R-:W-:-:S05]  /*0140*/  FFMA R11, R5, R11, R2 ;  /* 0x0000000b050b7223 */ /* 0x000fca0000000002 */
[----:B------:R-:W-:Y:S01]  /*0150*/  STG.E.64 desc[UR4][R6.64], R10 ;  /* 0x0000000a06007986 */ /* 0x000fe2000c101b04 */
[----:B------:R-:W-:Y:S05]  /*0160*/  EXIT ;  /* 0x000000000000794d */ /* 0x000fea0003800000 */
.L_x_0:
[----:B------:R-:W-:-:S00]  /*0170*/  BRA `(.L_x_0) ;  /* 0xfffffffc00fc7947 */ /* 0x000fc0000383ffff */
[----:B------:R-:W-:-:S00]  /*0180*/  NOP ;  /* 0x0000000000007918 */ /* 0x000fc00000000000 */
[----:B------:R-:W-:-:S00]  /*0190*/  NOP ;  /* 0x0000000000007918 */ /* 0x000fc00000000000 */
[----:B------:R-:W-:-:S00]  /*01a0*/  NOP ;  /* 0x0000000000007918 */ /* 0x000fc00000000000 */
[----:B------:R-:W-:-:S00]  /*01b0*/  NOP ;  /* 0x0000000000007918 */ /* 0x000fc00000000000 */
[----:B------:R-:W-:-:S00]  /*01c0*/  NOP ;  /* 0x0000000000007918 */ /* 0x000fc00000000000 */
[----:B------:R-:W-:-:S00]  /*01d0*/  NOP ;  /* 0x0000000000007918 */ /* 0x000fc00000000000 */
[----:B------:R-:W-:-:S00]  /*01e0*/  NOP ;  /* 0x0000000000007918 */ /* 0x000fc00000000000 */
[----:B------:R-:W-:-:S00]  /*01f0*/  NOP ;  /* 0x0000000000007918 */ /* 0x000fc00000000000 */
.L_x_1:


//--------------------- .nv.constant0.triton_poi_fused__unsafe_index_add_mul_sub_88 --------------------------
	.section	.nv.constant0.triton_poi_fused__unsafe_index_add_mul_sub_88,"a",@progbits
	.sectionflags	@""
	.align	4
.nv.constant0.triton_poi_fused__unsafe_index_add_mul_sub_88:
	.zero		580
